	.headerflags	@"EF_CUDA_TEXMODE_UNIFIED EF_CUDA_64BIT_ADDRESS EF_CUDA_SM86 EF_CUDA_VIRTUAL_SM(EF_CUDA_SM86)"
	.elftype	@"ET_EXEC"


//--------------------- .nv.info                  --------------------------
	.section	.nv.info,"",@"SHT_CUDA_INFO"
	.align	4


	//----- nvinfo : EIATTR_REGCOUNT
	.align		4
        /*0000*/ 	.byte	0x04, 0x2f
        /*0002*/ 	.short	(.L_2 - .L_1)
	.align		4
.L_1:
        /*0004*/ 	.word	index@(triton_per_fused_add_mean_mul_pow_rsqrt_11)
        /*0008*/ 	.word	0x00000017


	//----- nvinfo : EIATTR_FRAME_SIZE
	.align		4
.L_2:
        /*000c*/ 	.byte	0x04, 0x11
        /*000e*/ 	.short	(.L_4 - .L_3)
	.align		4
.L_3:
        /*0010*/ 	.word	index@(triton_per_fused_add_mean_mul_pow_rsqrt_11)
        /*0014*/ 	.word	0x00000000


	//----- nvinfo : EIATTR_MIN_STACK_SIZE
	.align		4
.L_4:
        /*0018*/ 	.byte	0x04, 0x12
        /*001a*/ 	.short	(.L_6 - .L_5)
	.align		4
.L_5:
        /*001c*/ 	.word	index@(triton_per_fused_add_mean_mul_pow_rsqrt_11)
        /*0020*/ 	.word	0x00000000
.L_6:


//--------------------- .nv.info.triton_per_fused_add_mean_mul_pow_rsqrt_11 --------------------------
	.section	.nv.info.triton_per_fused_add_mean_mul_pow_rsqrt_11,"",@"SHT_CUDA_INFO"
	.sectionflags	@""
	.align	4


	//----- nvinfo : EIATTR_CUDA_API_VERSION
	.align		4
        /*0000*/ 	.byte	0x04, 0x37
        /*0002*/ 	.short	(.L_8 - .L_7)
.L_7:
        /*0004*/ 	.word	0x00000080


	//----- nvinfo : EIATTR_SW2861232_WAR
	.align		4
.L_8:
        /*0008*/ 	.byte	0x01, 0x35
	.zero		2


	//----- nvinfo : EIATTR_PARAM_CBANK
	.align		4
        /*000c*/ 	.byte	0x04, 0x0a
        /*000e*/ 	.short	(.L_10 - .L_9)
	.align		4
.L_9:
        /*0010*/ 	.word	index@(.nv.constant0.triton_per_fused_add_mean_mul_pow_rsqrt_11)
        /*0014*/ 	.short	0x0160
        /*0016*/ 	.short	0x0030


	//----- nvinfo : EIATTR_CBANK_PARAM_SIZE
	.align		4
.L_10:
        /*0018*/ 	.byte	0x03, 0x19
        /*001a*/ 	.short	0x0030


	//----- nvinfo : EIATTR_KPARAM_INFO
	.align		4
        /*001c*/ 	.byte	0x04, 0x17
        /*001e*/ 	.short	(.L_12 - .L_11)
.L_11:
        /*0020*/ 	.word	0x00000000
        /*0024*/ 	.short	0x0006
        /*0026*/ 	.short	0x0028
        /*0028*/ 	.byte	0x00, 0xf4, 0x21, 0x00


	//----- nvinfo : EIATTR_KPARAM_INFO
	.align		4
.L_12:
        /*002c*/ 	.byte	0x04, 0x17
        /*002e*/ 	.short	(.L_14 - .L_13)
.L_13:
        /*0030*/ 	.word	0x00000000
        /*0034*/ 	.short	0x0005
        /*0036*/ 	.short	0x0024
        /*0038*/ 	.byte	0x00, 0xf0, 0x11, 0x00


	//----- nvinfo : EIATTR_KPARAM_INFO
	.align		4
.L_14:
        /*003c*/ 	.byte	0x04, 0x17
        /*003e*/ 	.short	(.L_16 - .L_15)
.L_15:
        /*0040*/ 	.word	0x00000000
        /*0044*/ 	.short	0x0004
        /*0046*/ 	.short	0x0020
        /*0048*/ 	.byte	0x00, 0xf0, 0x11, 0x00


	//----- nvinfo : EIATTR_KPARAM_INFO
	.align		4
.L_16:
        /*004c*/ 	.byte	0x04, 0x17
        /*004e*/ 	.short	(.L_18 - .L_17)
.L_17:
        /*0050*/ 	.word	0x00000000
        /*0054*/ 	.short	0x0003
        /*0056*/ 	.short	0x0018
        /*0058*/ 	.byte	0x00, 0xf4, 0x21, 0x00


	//----- nvinfo : EIATTR_KPARAM_INFO
	.align		4
.L_18:
        /*005c*/ 	.byte	0x04, 0x17
        /*005e*/ 	.short	(.L_20 - .L_19)
.L_19:
        /*0060*/ 	.word	0x00000000
        /*0064*/ 	.short	0x0002
        /*0066*/ 	.short	0x0010
        /*0068*/ 	.byte	0x00, 0xf4, 0x21, 0x00


	//----- nvinfo : EIATTR_KPARAM_INFO
	.align		4
.L_20:
        /*006c*/ 	.byte	0x04, 0x17
        /*006e*/ 	.short	(.L_22 - .L_21)
.L_21:
        /*0070*/ 	.word	0x00000000
        /*0074*/ 	.short	0x0001
        /*0076*/ 	.short	0x0008
        /*0078*/ 	.byte	0x00, 0xf4, 0x21, 0x00


	//----- nvinfo : EIATTR_KPARAM_INFO
	.align		4
.L_22:
        /*007c*/ 	.byte	0x04, 0x17
        /*007e*/ 	.short	(.L_24 - .L_23)
.L_23:
        /*0080*/ 	.word	0x00000000
        /*0084*/ 	.short	0x0000
        /*0086*/ 	.short	0x0000
        /*0088*/ 	.byte	0x00, 0xf4, 0x21, 0x00


	//----- nvinfo : EIATTR_MAXREG_COUNT
	.align		4
.L_24:
        /*008c*/ 	.byte	0x03, 0x1b
        /*008e*/ 	.short	0x00ff


	//----- nvinfo : EIATTR_COOP_GROUP_MASK_REGIDS
	.align		4
        /*0090*/ 	.byte	0x04, 0x29
        /*0092*/ 	.short	(.L_26 - .L_25)


	//   ....[0]....
.L_25:
        /*0094*/ 	.word	0xffffffff


	//   ....[1]....
        /*0098*/ 	.word	0xffffffff


	//   ....[2]....
        /*009c*/ 	.word	0xffffffff


	//   ....[3]....
        /*00a0*/ 	.word	0xffffffff


	//   ....[4]....
        /*00a4*/ 	.word	0xffffffff


	//   ....[5]....
        /*00a8*/ 	.word	0xffffffff


	//   ....[6]....
        /*00ac*/ 	.word	0xffffffff


	//----- nvinfo : EIATTR_COOP_GROUP_INSTR_OFFSETS
	.align		4
.L_26:
        /*00b0*/ 	.byte	0x04, 0x28
        /*00b2*/ 	.short	(.L_28 - .L_27)


	//   ....[0]....
.L_27:
        /*00b4*/ 	.word	0x00000230


	//   ....[1]....
        /*00b8*/ 	.word	0x00000280


	//   ....[2]....
        /*00bc*/ 	.word	0x000002a0


	//   ....[3]....
        /*00c0*/ 	.word	0x000002d0


	//   ....[4]....
        /*00c4*/ 	.word	0x000002f0


	//   ....[5]....
        /*00c8*/ 	.word	0x00000350


	//   ....[6]....
        /*00cc*/ 	.word	0x00000370


	//----- nvinfo : EIATTR_EXIT_INSTR_OFFSETS
	.align		4
.L_28:
        /*00d0*/ 	.byte	0x04, 0x1c
        /*00d2*/ 	.short	(.L_30 - .L_29)


	//   ....[0]....
.L_29:
        /*00d4*/ 	.word	0x00000480


	//   ....[1]....
        /*00d8*/ 	.word	0x000004a0


	//----- nvinfo : EIATTR_REQNTID
	.align		4
.L_30:
        /*00dc*/ 	.byte	0x04, 0x10
        /*00de*/ 	.short	(.L_32 - .L_31)
.L_31:
        /*00e0*/ 	.word	0x00000080
        /*00e4*/ 	.word	0x00000001
        /*00e8*/ 	.word	0x00000001
.L_32:


//--------------------- .nv.callgraph             --------------------------
	.section	.nv.callgraph,"",@"SHT_CUDA_CALLGRAPH"
	.align	4
	.sectionentsize	8
	.align		4
        /*0000*/ 	.word	0x00000000
	.align		4
        /*0004*/ 	.word	0xffffffff
	.align		4
        /*0008*/ 	.word	0x00000000
	.align		4
        /*000c*/ 	.word	0xfffffffe
	.align		4
        /*0010*/ 	.word	0x00000000
	.align		4
        /*0014*/ 	.word	0xfffffffd
	.align		4
        /*0018*/ 	.word	0x00000000
	.align		4
        /*001c*/ 	.word	0xfffffffc


//--------------------- .nv.rel.action            --------------------------
	.section	.nv.rel.action,"",@"SHT_CUDA_RELOCINFO"
	.align	8
	.sectionentsize	8
        /*0000*/ 	.byte	0x73, 0x00, 0x00, 0x00, 0x00, 0x00, 0x00, 0x00, 0x00, 0x00, 0x00, 0x11, 0x25, 0x00, 0x05, 0x36


//--------------------- .nv.constant4             --------------------------
	.section	.nv.constant4,"a",@progbits
	.align	8
	.align		8
.nv.constant4:
        /*0000*/ 	.dword	_$_str


//--------------------- .nv.constant0.triton_per_fused_add_mean_mul_pow_rsqrt_11 --------------------------
	.section	.nv.constant0.triton_per_fused_add_mean_mul_pow_rsqrt_11,"a",@progbits
	.sectionflags	@""
	.align	4
.nv.constant0.triton_per_fused_add_mean_mul_pow_rsqrt_11:
	.zero		400


//--------------------- .text.triton_per_fused_add_mean_mul_pow_rsqrt_11 --------------------------
	.section	.text.triton_per_fused_add_mean_mul_pow_rsqrt_11,"ax",@progbits
	.sectionflags	@"SHF_BARRIERS=1"
	.sectioninfo	@"SHI_REGISTERS=23"
	.align	128
        .global         triton_per_fused_add_mean_mul_pow_rsqrt_11
        .type           triton_per_fused_add_mean_mul_pow_rsqrt_11,@function
        .size           triton_per_fused_add_mean_mul_pow_rsqrt_11,(.L_x_1 - triton_per_fused_add_mean_mul_pow_rsqrt_11)
        .other          triton_per_fused_add_mean_mul_pow_rsqrt_11,@"STO_CUDA_ENTRY STV_DEFAULT"
triton_per_fused_add_mean_mul_pow_rsqrt_11:
.text.triton_per_fused_add_mean_mul_pow_rsqrt_11:
[----:B------:R-:W-:Y:S02]  /*0000*/  MOV R1, c[0x0][0x28] ;  /* 0x00000a0000017a02 */ /* 0x000fe40000000f00 */
[----:B------:R-:W0:Y:S01]  /*0010*/  S2R R0, SR_TID.X ;  /* 0x0000000000007919 */ /* 0x000e220000002100 */
[----:B------:R-:W-:Y:S01]  /*0020*/  CS2R R4, SRZ ;  /* 0x0000000000047805 */ /* 0x000fe2000001ff00 */
[----:B------:R-:W-:Y:S01]  /*0030*/  CS2R R6, SRZ ;  /* 0x0000000000067805 */ /* 0x000fe2000001ff00 */
[----:B------:R-:W-:Y:S01]  /*0040*/  CS2R R10, SRZ ;  /* 0x00000000000a7805 */ /* 0x000fe2000001ff00 */
[----:B------:R-:W1:Y:S01]  /*0050*/  S2R R9, SR_CTAID.X ;  /* 0x0000000000097919 */ /* 0x000e620000002500 */
[----:B------:R-:W-:Y:S01]  /*0060*/  ULDC.64 UR4, c[0x0][0x118] ;  /* 0x0000460000047ab9 */ /* 0x000fe20000000a00 */
[----:B0-----:R-:W-:-:S04]  /*0070*/  SHF.L.U32 R3, R0, 0x2, RZ ;  /* 0x0000000200037819 */ /* 0x001fc800000006ff */
[----:B------:R-:W-:Y:S02]  /*0080*/  LOP3.LUT R20, R3, 0x1fc, RZ, 0xc0, !PT ;  /* 0x000001fc03147812 */ /* 0x000fe400078ec0ff */
[----:B------:R-:W-:Y:S02]  /*0090*/  MOV R3, 0x4 ;  /* 0x0000000400037802 */ /* 0x000fe40000000f00 */
[----:B------:R-:W-:Y:S01]  /*00a0*/  ISETP.GE.U32.AND P0, PT, R20, 0x180, PT ;  /* 0x000001801400780c */ /* 0x000fe20003f06070 */
[----:B-1----:R-:W-:Y:S02]  /*00b0*/  IMAD R12, R9, 0x180, R20 ;  /* 0x00000180090c7824 */ /* 0x002fe400078e0214 */
[----:B------:R-:W-:Y:S02]  /*00c0*/  CS2R R8, SRZ ;  /* 0x0000000000087805 */ /* 0x000fe4000001ff00 */
[----:B------:R-:W-:-:S04]  /*00d0*/  IMAD.WIDE R14, R12, R3, c[0x0][0x160] ;  /* 0x000058000c0e7625 */ /* 0x000fc800078e0203 */
[----:B------:R-:W-:-:S04]  /*00e0*/  IMAD.WIDE R16, R12, R3, c[0x0][0x168] ;  /* 0x00005a000c107625 */ /* 0x000fc800078e0203 */
[----:B------:R0:W2:Y:S04]  /*00f0*/  @!P0 LDG.E.128 R4, [R14.64] ;  /* 0x000000040e048981 */ /* 0x0000a8000c1e1d00 */
[----:B------:R-:W2:Y:S01]  /*0100*/  @!P0 LDG.E.128 R8, [R16.64] ;  /* 0x0000000410088981 */ /* 0x000ea2000c1e1d00 */
[----:B------:R-:W-:Y:S02]  /*0110*/  @!P0 MOV R18, 0x0 ;  /* 0x0000000000128802 */ /* 0x000fe40000000f00 */
[----:B------:R-:W-:Y:S02]  /*0120*/  @!P0 MOV R19, 0x14f00000 ;  /* 0x14f0000000138802 */ /* 0x000fe40000000f00 */
[----:B------:R-:W1:Y:S01]  /*0130*/  @!P0 R2UR UR6, R18 ;  /* 0x00000000120683c2 */ /* 0x000e6200000e0000 */
[----:B0-----:R-:W-:-:S07]  /*0140*/  IMAD.WIDE.U32 R14, R20, R3, c[0x0][0x170] ;  /* 0x00005c00140e7625 */ /* 0x001fce00078e0003 */
[----:B------:R-:W1:Y:S01]  /*0150*/  @!P0 R2UR UR7, R19 ;  /* 0x00000000130783c2 */ /* 0x000e6200000e0000 */
[C---:B------:R-:W-:Y:S02]  /*0160*/  LOP3.LUT P1, RZ, R0.reuse, 0x1f, RZ, 0xc0, !PT ;  /* 0x0000001f00ff7812 */ /* 0x040fe4000782c0ff */
[----:B------:R-:W-:Y:S01]  /*0170*/  ISETP.GE.U32.AND P2, PT, R0, 0x4, PT ;  /* 0x000000040000780c */ /* 0x000fe20003f46070 */
[----:B--2---:R-:W-:Y:S01]  /*0180*/  FADD R9, R9, R5 ;  /* 0x0000000509097221 */ /* 0x004fe20000000000 */
[----:B------:R-:W-:Y:S01]  /*0190*/  FADD R8, R8, R4 ;  /* 0x0000000408087221 */ /* 0x000fe20000000000 */
[----:B------:R-:W-:Y:S01]  /*01a0*/  FADD R10, R10, R6 ;  /* 0x000000060a0a7221 */ /* 0x000fe20000000000 */
[----:B------:R-:W-:Y:S01]  /*01b0*/  FADD R11, R11, R7 ;  /* 0x000000070b0b7221 */ /* 0x000fe20000000000 */
[----:B------:R-:W-:Y:S01]  /*01c0*/  FMUL R5, R9, R9 ;  /* 0x0000000909057220 */ /* 0x000fe20000400000 */
[----:B------:R-:W-:-:S03]  /*01d0*/  CS2R R6, SRZ ;  /* 0x0000000000067805 */ /* 0x000fc6000001ff00 */
[----:B------:R-:W-:-:S04]  /*01e0*/  FFMA R5, R8, R8, R5 ;  /* 0x0000000808057223 */ /* 0x000fc80000000005 */
[----:B------:R-:W-:-:S04]  /*01f0*/  FFMA R4, R10, R10, R5 ;  /* 0x0000000a0a047223 */ /* 0x000fc80000000005 */
[----:B------:R-:W-:-:S05]  /*0200*/  FFMA R4, R11, R11, R4 ;  /* 0x0000000b0b047223 */ /* 0x000fca0000000004 */
[----:B------:R-:W-:Y:S02]  /*0210*/  FSEL R13, R4, RZ, !P0 ;  /* 0x000000ff040d7208 */ /* 0x000fe40004000000 */
[----:B------:R-:W-:-:S03]  /*0220*/  CS2R R4, SRZ ;  /* 0x0000000000047805 */ /* 0x000fc6000001ff00 */
[----:B------:R-:W0:Y:S04]  /*0230*/  SHFL.BFLY PT, R16, R13, 0x10, 0x1f ;  /* 0x0e001f000d107f89 */ /* 0x000e2800000e0000 */
[----:B-1----:R1:W2:Y:S02]  /*0240*/  @!P0 LDG.E.EL.128 R4, desc[UR6][R14.64] ;  /* 0x000000060e048981 */ /* 0x0022a4200c2e1d00 */
[----:B-1----:R-:W-:-:S04]  /*0250*/  SHF.R.U32.HI R14, RZ, 0x3, R0 ;  /* 0x00000003ff0e7819 */ /* 0x002fc80000011600 */
[----:B------:R-:W-:Y:S01]  /*0260*/  LOP3.LUT R14, R14, 0xc, RZ, 0xc0, !PT ;  /* 0x0000000c0e0e7812 */ /* 0x000fe200078ec0ff */
[----:B0-----:R-:W-:-:S05]  /*0270*/  FADD R16, R13, R16 ;  /* 0x000000100d107221 */ /* 0x001fca0000000000 */
[----:B------:R-:W0:Y:S02]  /*0280*/  SHFL.BFLY PT, R17, R16, 0x8, 0x1f ;  /* 0x0d001f0010117f89 */ /* 0x000e2400000e0000 */
[----:B0-----:R-:W-:-:S05]  /*0290*/  FADD R17, R16, R17 ;  /* 0x0000001110117221 */ /* 0x001fca0000000000 */
[----:B------:R-:W0:Y:S02]  /*02a0*/  SHFL.BFLY PT, R18, R17, 0x4, 0x1f ;  /* 0x0c801f0011127f89 */ /* 0x000e2400000e0000 */
[----:B0-----:R-:W-:Y:S01]  /*02b0*/  FADD R18, R17, R18 ;  /* 0x0000001211127221 */ /* 0x001fe20000000000 */
[----:B------:R-:W-:-:S04]  /*02c0*/  MOV R17, 0x3b2aaaab ;  /* 0x3b2aaaab00117802 */ /* 0x000fc80000000f00 */
[----:B------:R-:W0:Y:S02]  /*02d0*/  SHFL.BFLY PT, R13, R18, 0x2, 0x1f ;  /* 0x0c401f00120d7f89 */ /* 0x000e2400000e0000 */
[----:B0-----:R-:W-:-:S05]  /*02e0*/  FADD R13, R18, R13 ;  /* 0x0000000d120d7221 */ /* 0x001fca0000000000 */
[----:B------:R-:W0:Y:S02]  /*02f0*/  SHFL.BFLY PT, R20, R13, 0x1, 0x1f ;  /* 0x0c201f000d147f89 */ /* 0x000e2400000e0000 */
[----:B0-----:R-:W-:-:S05]  /*0300*/  FADD R19, R13, R20 ;  /* 0x000000140d137221 */ /* 0x001fca0000000000 */
[----:B------:R-:W-:Y:S04]  /*0310*/  @!P1 STS [R14], R19 ;  /* 0x000000130e009388 */ /* 0x000fe80000000800 */
[----:B------:R-:W-:Y:S01]  /*0320*/  BAR.SYNC.DEFER_BLOCKING 0x0 ;  /* 0x0000000000007b1d */ /* 0x000fe20000010000 */
[----:B------:R-:W-:-:S05]  /*0330*/  ISETP.NE.AND P1, PT, R0, RZ, PT ;  /* 0x000000ff0000720c */ /* 0x000fca0003f25270 */
[----:B------:R-:W0:Y:S04]  /*0340*/  @!P2 LDS R2, [R0.X4] ;  /* 0x000000000002a984 */ /* 0x000e280000004800 */
[----:B0-----:R-:W0:Y:S02]  /*0350*/  SHFL.BFLY PT, R15, R2, 0x2, 0x1f ;  /* 0x0c401f00020f7f89 */ /* 0x001e2400000e0000 */
[----:B0-----:R-:W-:-:S05]  /*0360*/  FADD R15, R2, R15 ;  /* 0x0000000f020f7221 */ /* 0x001fca0000000000 */
[----:B------:R-:W0:Y:S02]  /*0370*/  SHFL.BFLY PT, R16, R15, 0x1, 0x1f ;  /* 0x0c201f000f107f89 */ /* 0x000e2400000e0000 */
[----:B0-----:R-:W-:-:S05]  /*0380*/  FADD R13, R15, R16 ;  /* 0x000000100f0d7221 */ /* 0x001fca0000000000 */
[----:B------:R0:W-:Y:S04]  /*0390*/  @!P1 STS [R0.X4], R13 ;  /* 0x0000000d00009388 */ /* 0x0001e80000004800 */
[----:B------:R-:W-:Y:S01]  /*03a0*/  BAR.SYNC.DEFER_BLOCKING 0x0 ;  /* 0x0000000000007b1d */ /* 0x000fe20000010000 */
[----:B0-----:R-:W-:-:S05]  /*03b0*/  IMAD.WIDE R12, R12, R3, c[0x0][0x178] ;  /* 0x00005e000c0c7625 */ /* 0x001fca00078e0203 */
[----:B------:R-:W0:Y:S02]  /*03c0*/  LDS R16, [RZ] ;  /* 0x00000000ff107984 */ /* 0x000e240000000800 */
[----:B0-----:R-:W-:-:S04]  /*03d0*/  FADD R16, RZ, R16 ;  /* 0x00000010ff107221 */ /* 0x001fc80000000000 */
[----:B------:R-:W-:-:S06]  /*03e0*/  FFMA R16, R16, R17, 9.9999999747524270788e-07 ;  /* 0x358637bd10107423 */ /* 0x000fcc0000000011 */
[----:B------:R-:W0:Y:S02]  /*03f0*/  MUFU.RSQ R16, R16 ;  /* 0x0000001000107308 */ /* 0x000e240000001400 */
[-C--:B0-----:R-:W-:Y:S01]  /*0400*/  FMUL R17, R8, R16.reuse ;  /* 0x0000001008117220 */ /* 0x081fe20000400000 */
[-C--:B------:R-:W-:Y:S01]  /*0410*/  FMUL R2, R9, R16.reuse ;  /* 0x0000001009027220 */ /* 0x080fe20000400000 */
[-C--:B------:R-:W-:Y:S01]  /*0420*/  FMUL R9, R10, R16.reuse ;  /* 0x000000100a097220 */ /* 0x080fe20000400000 */
[----:B------:R-:W-:Y:S01]  /*0430*/  FMUL R8, R11, R16 ;  /* 0x000000100b087220 */ /* 0x000fe20000400000 */
[----:B--2---:R-:W-:Y:S01]  /*0440*/  FMUL R4, R17, R4 ;  /* 0x0000000411047220 */ /* 0x004fe20000400000 */
[----:B------:R-:W-:Y:S01]  /*0450*/  FMUL R5, R2, R5 ;  /* 0x0000000502057220 */ /* 0x000fe20000400000 */
[----:B------:R-:W-:Y:S01]  /*0460*/  FMUL R6, R9, R6 ;  /* 0x0000000609067220 */ /* 0x000fe20000400000 */
[----:B------:R-:W-:Y:S01]  /*0470*/  FMUL R7, R8, R7 ;  /* 0x0000000708077220 */ /* 0x000fe20000400000 */
[----:B------:R-:W-:Y:S06]  /*0480*/  @P0 EXIT ;  /* 0x000000000000094d */ /* 0x000fec0003800000 */
[----:B------:R-:W-:Y:S01]  /*0490*/  STG.E.128 [R12.64], R4 ;  /* 0x000000040c007986 */ /* 0x000fe2000c101d04 */
[----:B------:R-:W-:Y:S05]  /*04a0*/  EXIT ;  /* 0x000000000000794d */ /* 0x000fea0003800000 */
.L_x_0:
[----:B------:R-:W-:-:S00]  /*04b0*/  BRA `(.L_x_0) ;  /* 0xfffffff000007947 */ /* 0x000fc0000383ffff */
[----:B------:R-:W-:-:S00]  /*04c0*/  NOP ;  /* 0x0000000000007918 */ /* 0x000fc00000000000 */
        /* <DEDUP_REMOVED lines=11> */
.L_x_1:


//--------------------- .nv.global.init           --------------------------
	.section	.nv.global.init,"aw",@progbits
.nv.global.init:
	.type		_$_str,@object
	.size		_$_str,(.L_0 - _$_str)
_$_str:
        /*0000*/ 	.byte	0x5f, 0x5f, 0x43, 0x55, 0x44, 0x41, 0x5f, 0x46, 0x54, 0x5a, 0x00
.L_0:


//--------------------- .nv.shared.triton_per_fused_add_mean_mul_pow_rsqrt_11 --------------------------
	.section	.nv.shared.triton_per_fused_add_mean_mul_pow_rsqrt_11,"aw",@nobits
	.sectionflags	@""
	.align	16
